	.headerflags	@"EF_CUDA_TEXMODE_UNIFIED EF_CUDA_64BIT_ADDRESS EF_CUDA_ACCELERATORS EF_CUDA_SM90 EF_CUDA_VIRTUAL_SM(EF_CUDA_SM90)"
	.elftype	@"ET_EXEC"


//--------------------- .nv.info                  --------------------------
	.section	.nv.info,"",@"SHT_CUDA_INFO"
	.align	4


	//----- nvinfo : EIATTR_REGCOUNT
	.align		4
        /*0000*/ 	.byte	0x04, 0x2f
        /*0002*/ 	.short	(.L_3 - .L_2)
	.align		4
.L_2:
        /*0004*/ 	.word	index@(triton_poi_fused__native_batch_norm_legit_no_training_leaky_relu_37)
        /*0008*/ 	.word	0x00000010


	//----- nvinfo : EIATTR_MIN_STACK_SIZE
	.align		4
.L_3:
        /*000c*/ 	.byte	0x04, 0x12
        /*000e*/ 	.short	(.L_5 - .L_4)
	.align		4
.L_4:
        /*0010*/ 	.word	index@(triton_poi_fused__native_batch_norm_legit_no_training_leaky_relu_37)
        /*0014*/ 	.word	0x00000000


	//----- nvinfo : EIATTR_FRAME_SIZE
	.align		4
.L_5:
        /*0018*/ 	.byte	0x04, 0x11
        /*001a*/ 	.short	(.L_7 - .L_6)
	.align		4
.L_6:
        /*001c*/ 	.word	index@(triton_poi_fused__native_batch_norm_legit_no_training_leaky_relu_37)
        /*0020*/ 	.word	0x00000000


	//----- nvinfo : EIATTR_MIN_STACK_SIZE
	.align		4
.L_7:
        /*0024*/ 	.byte	0x04, 0x12
        /*0026*/ 	.short	(.L_9 - .L_8)
	.align		4
.L_8:
        /*0028*/ 	.word	index@(triton_poi_fused__native_batch_norm_legit_no_training_leaky_relu_37)
        /*002c*/ 	.word	0x00000000
.L_9:


//--------------------- .nv.info.triton_poi_fused__native_batch_norm_legit_no_training_leaky_relu_37 --------------------------
	.section	.nv.info.triton_poi_fused__native_batch_norm_legit_no_training_leaky_relu_37,"",@"SHT_CUDA_INFO"
	.sectionflags	@""
	.align	4


	//----- nvinfo : EIATTR_CUDA_API_VERSION
	.align		4
        /*0000*/ 	.byte	0x04, 0x37
        /*0002*/ 	.short	(.L_11 - .L_10)
.L_10:
        /*0004*/ 	.word	0x0000007c


	//----- nvinfo : EIATTR_KPARAM_INFO
	.align		4
.L_11:
        /*0008*/ 	.byte	0x04, 0x17
        /*000a*/ 	.short	(.L_13 - .L_12)
.L_12:
        /*000c*/ 	.word	0x00000000
        /*0010*/ 	.short	0x0006
        /*0012*/ 	.short	0x0030
        /*0014*/ 	.byte	0x00, 0xf0, 0x11, 0x00


	//----- nvinfo : EIATTR_KPARAM_INFO
	.align		4
.L_13:
        /*0018*/ 	.byte	0x04, 0x17
        /*001a*/ 	.short	(.L_15 - .L_14)
.L_14:
        /*001c*/ 	.word	0x00000000
        /*0020*/ 	.short	0x0005
        /*0022*/ 	.short	0x0028
        /*0024*/ 	.byte	0x00, 0xf4, 0x21, 0x00


	//----- nvinfo : EIATTR_KPARAM_INFO
	.align		4
.L_15:
        /*0028*/ 	.byte	0x04, 0x17
        /*002a*/ 	.short	(.L_17 - .L_16)
.L_16:
        /*002c*/ 	.word	0x00000000
        /*0030*/ 	.short	0x0004
        /*0032*/ 	.short	0x0020
        /*0034*/ 	.byte	0x00, 0xf4, 0x21, 0x00


	//----- nvinfo : EIATTR_KPARAM_INFO
	.align		4
.L_17:
        /*0038*/ 	.byte	0x04, 0x17
        /*003a*/ 	.short	(.L_19 - .L_18)
.L_18:
        /*003c*/ 	.word	0x00000000
        /*0040*/ 	.short	0x0003
        /*0042*/ 	.short	0x0018
        /*0044*/ 	.byte	0x00, 0xf4, 0x21, 0x00


	//----- nvinfo : EIATTR_KPARAM_INFO
	.align		4
.L_19:
        /*0048*/ 	.byte	0x04, 0x17
        /*004a*/ 	.short	(.L_21 - .L_20)
.L_20:
        /*004c*/ 	.word	0x00000000
        /*0050*/ 	.short	0x0002
        /*0052*/ 	.short	0x0010
        /*0054*/ 	.byte	0x00, 0xf4, 0x21, 0x00


	//----- nvinfo : EIATTR_KPARAM_INFO
	.align		4
.L_21:
        /*0058*/ 	.byte	0x04, 0x17
        /*005a*/ 	.short	(.L_23 - .L_22)
.L_22:
        /*005c*/ 	.word	0x00000000
        /*0060*/ 	.short	0x0001
        /*0062*/ 	.short	0x0008
        /*0064*/ 	.byte	0x00, 0xf4, 0x21, 0x00


	//----- nvinfo : EIATTR_KPARAM_INFO
	.align		4
.L_23:
        /*0068*/ 	.byte	0x04, 0x17
        /*006a*/ 	.short	(.L_25 - .L_24)
.L_24:
        /*006c*/ 	.word	0x00000000
        /*0070*/ 	.short	0x0000
        /*0072*/ 	.short	0x0000
        /*0074*/ 	.byte	0x00, 0xf4, 0x21, 0x00


	//----- nvinfo : EIATTR_SPARSE_MMA_MASK
	.align		4
.L_25:
        /*0078*/ 	.byte	0x03, 0x50
        /*007a*/ 	.short	0x0000


	//----- nvinfo : EIATTR_MAXREG_COUNT
	.align		4
        /*007c*/ 	.byte	0x03, 0x1b
        /*007e*/ 	.short	0x00ff


	//----- nvinfo : EIATTR_EXIT_INSTR_OFFSETS
	.align		4
        /*0080*/ 	.byte	0x04, 0x1c
        /*0082*/ 	.short	(.L_27 - .L_26)


	//   ....[0]....
.L_26:
        /*0084*/ 	.word	0x000003d0


	//----- nvinfo : EIATTR_REQNTID
	.align		4
.L_27:
        /*0088*/ 	.byte	0x04, 0x10
        /*008a*/ 	.short	(.L_29 - .L_28)
.L_28:
        /*008c*/ 	.word	0x00000080
        /*0090*/ 	.word	0x00000001
        /*0094*/ 	.word	0x00000001


	//----- nvinfo : EIATTR_CBANK_PARAM_SIZE
	.align		4
.L_29:
        /*0098*/ 	.byte	0x03, 0x19
        /*009a*/ 	.short	0x0034


	//----- nvinfo : EIATTR_PARAM_CBANK
	.align		4
        /*009c*/ 	.byte	0x04, 0x0a
        /*009e*/ 	.short	(.L_31 - .L_30)
	.align		4
.L_30:
        /*00a0*/ 	.word	index@(.nv.constant0.triton_poi_fused__native_batch_norm_legit_no_training_leaky_relu_37)
        /*00a4*/ 	.short	0x0210
        /*00a6*/ 	.short	0x0034


	//----- nvinfo : EIATTR_SW_WAR
	.align		4
.L_31:
        /*00a8*/ 	.byte	0x04, 0x36
        /*00aa*/ 	.short	(.L_33 - .L_32)
.L_32:
        /*00ac*/ 	.word	0x00000008
.L_33:


//--------------------- .nv.callgraph             --------------------------
	.section	.nv.callgraph,"",@"SHT_CUDA_CALLGRAPH"
	.align	4
	.sectionentsize	8
	.align		4
        /*0000*/ 	.word	0x00000000
	.align		4
        /*0004*/ 	.word	0xffffffff
	.align		4
        /*0008*/ 	.word	0x00000000
	.align		4
        /*000c*/ 	.word	0xfffffffe
	.align		4
        /*0010*/ 	.word	0x00000000
	.align		4
        /*0014*/ 	.word	0xfffffffd
	.align		4
        /*0018*/ 	.word	0x00000000
	.align		4
        /*001c*/ 	.word	0xfffffffc


//--------------------- .nv.constant4             --------------------------
	.section	.nv.constant4,"a",@progbits
	.align	8
	.align		8
.nv.constant4:
        /*0000*/ 	.dword	_$_str
	.align		8
        /*0008*/ 	.dword	_$_str_$_2


//--------------------- .text.triton_poi_fused__native_batch_norm_legit_no_training_leaky_relu_37 --------------------------
	.section	.text.triton_poi_fused__native_batch_norm_legit_no_training_leaky_relu_37,"ax",@progbits
	.align	128
        .global         triton_poi_fused__native_batch_norm_legit_no_training_leaky_relu_37
        .type           triton_poi_fused__native_batch_norm_legit_no_training_leaky_relu_37,@function
        .size           triton_poi_fused__native_batch_norm_legit_no_training_leaky_relu_37,(.L_x_1 - triton_poi_fused__native_batch_norm_legit_no_training_leaky_relu_37)
        .other          triton_poi_fused__native_batch_norm_legit_no_training_leaky_relu_37,@"STO_CUDA_ENTRY STV_DEFAULT"
triton_poi_fused__native_batch_norm_legit_no_training_leaky_relu_37:
.text.triton_poi_fused__native_batch_norm_legit_no_training_leaky_relu_37:
[----:B------:R-:W-:Y:S01]  /*0000*/  LDC R1, c[0x0][0x28] ;  /* 0x00000a00ff017b82 */ /* 0x000fe20000000800 */
[----:B------:R-:W1:Y:S07]  /*0010*/  S2R R0, SR_TID.X ;  /* 0x0000000000007919 */ /* 0x000e6e0000002100 */
[----:B------:R-:W2:Y:S01]  /*0020*/  LDC.64 R2, c[0x0][0x228] ;  /* 0x00008a00ff027b82 */ /* 0x000ea20000000a00 */
[----:B------:R-:W-:Y:S01]  /*0030*/  ULDC.64 UR4, c[0x0][0x208] ;  /* 0x0000820000047ab9 */ /* 0x000fe20000000a00 */
[----:B------:R-:W3:Y:S06]  /*0040*/  S2R R7, SR_CTAID.X ;  /* 0x0000000000077919 */ /* 0x000eec0000002500 */
[----:B------:R-:W4:Y:S08]  /*0050*/  LDC.64 R8, c[0x0][0x230] ;  /* 0x00008c00ff087b82 */ /* 0x000f300000000a00 */
[----:B------:R-:W5:Y:S01]  /*0060*/  LDC.64 R10, c[0x0][0x238] ;  /* 0x00008e00ff0a7b82 */ /* 0x000f620000000a00 */
[----:B-1----:R-:W-:-:S02]  /*0070*/  SHF.L.U32 R0, R0, 0x1, RZ ;  /* 0x0000000100007819 */ /* 0x002fc400000006ff */
[----:B---3--:R-:W-:Y:S02]  /*0080*/  SHF.R.S32.HI R5, RZ, 0x17, R7 ;  /* 0x00000017ff057819 */ /* 0x008fe40000011407 */
[----:B------:R-:W-:Y:S02]  /*0090*/  LOP3.LUT R0, R0, 0xfe, RZ, 0xc0, !PT ;  /* 0x000000fe00007812 */ /* 0x000fe400078ec0ff */
[----:B------:R-:W-:Y:S02]  /*00a0*/  SGXT R5, R5, 0x1 ;  /* 0x000000010505781a */ /* 0x000fe40000000200 */
[----:B------:R-:W-:Y:S02]  /*00b0*/  LEA R0, R7, R0, 0x8 ;  /* 0x0000000007007211 */ /* 0x000fe400078e40ff */
[----:B------:R-:W1:Y:S02]  /*00c0*/  LDC.64 R6, c[0x0][0x220] ;  /* 0x00008800ff067b82 */ /* 0x000e640000000a00 */
[----:B------:R-:W-:-:S04]  /*00d0*/  LEA.HI R5, R5, R0, RZ, 0x9 ;  /* 0x0000000005057211 */ /* 0x000fc800078f48ff */
[----:B------:R-:W-:-:S04]  /*00e0*/  LOP3.LUT R5, R5, 0xfffffe00, RZ, 0xc0, !PT ;  /* 0xfffffe0005057812 */ /* 0x000fc800078ec0ff */
[----:B------:R-:W-:Y:S02]  /*00f0*/  IADD3 R13, R0, -R5, RZ ;  /* 0x80000005000d7210 */ /* 0x000fe40007ffe0ff */
[----:B------:R-:W3:Y:S03]  /*0100*/  LDC.64 R4, c[0x0][0x218] ;  /* 0x00008600ff047b82 */ /* 0x000ee60000000a00 */
[----:B--2---:R-:W-:-:S06]  /*0110*/  IMAD.WIDE R2, R13, 0x4, R2 ;  /* 0x000000040d027825 */ /* 0x004fcc00078e0202 */
[----:B------:R-:W2:Y:S01]  /*0120*/  LDG.E.EL.64 R2, desc[UR4][R2.64] ;  /* 0x0000000402027981 */ /* 0x000ea2000c2e1b00 */
[----:B-1----:R-:W-:-:S06]  /*0130*/  IMAD.WIDE R6, R13, 0x4, R6 ;  /* 0x000000040d067825 */ /* 0x002fcc00078e0206 */
[----:B------:R-:W2:Y:S01]  /*0140*/  LDG.E.EL.64 R6, desc[UR4][R6.64] ;  /* 0x0000000406067981 */ /* 0x000ea2000c2e1b00 */
[----:B---3--:R-:W-:-:S06]  /*0150*/  IMAD.WIDE R4, R0, 0x4, R4 ;  /* 0x0000000400047825 */ /* 0x008fcc00078e0204 */
[----:B------:R-:W3:Y:S01]  /*0160*/  LDG.E.64 R4, desc[UR4][R4.64] ;  /* 0x0000000404047981 */ /* 0x000ee2000c1e1b00 */
[----:B----4-:R-:W-:-:S04]  /*0170*/  IMAD.WIDE R8, R13, 0x4, R8 ;  /* 0x000000040d087825 */ /* 0x010fc800078e0208 */
[----:B-----5:R-:W-:Y:S02]  /*0180*/  IMAD.WIDE R10, R13, 0x4, R10 ;  /* 0x000000040d0a7825 */ /* 0x020fe400078e020a */
[----:B------:R-:W4:Y:S04]  /*0190*/  LDG.E.EL.64 R8, desc[UR4][R8.64] ;  /* 0x0000000408087981 */ /* 0x000f28000c2e1b00 */
[----:B------:R-:W4:Y:S01]  /*01a0*/  LDG.E.EL.64 R10, desc[UR4][R10.64] ;  /* 0x000000040a0a7981 */ /* 0x000f22000c2e1b00 */
[----:B--2---:R-:W-:Y:S01]  /*01b0*/  FADD R2, R2, 9.9999997473787516356e-06 ;  /* 0x3727c5ac02027421 */ /* 0x004fe20000000000 */
[----:B------:R-:W-:-:S03]  /*01c0*/  FADD R3, R3, 9.9999997473787516356e-06 ;  /* 0x3727c5ac03037421 */ /* 0x000fc60000000000 */
[----:B------:R-:W1:Y:S08]  /*01d0*/  MUFU.SQRT R12, R2 ;  /* 0x00000002000c7308 */ /* 0x000e700000002000 */
[----:B------:R-:W2:Y:S01]  /*01e0*/  MUFU.SQRT R13, R3 ;  /* 0x00000003000d7308 */ /* 0x000ea20000002000 */
[C---:B-1----:R-:W-:Y:S02]  /*01f0*/  FSETP.GT.AND P0, PT, R12.reuse, 8.50705917302346158658e+37, PT ;  /* 0x7e8000000c00780b */ /* 0x042fe40003f04000 */
[----:B------:R-:W-:-:S02]  /*0200*/  FSETP.GEU.AND P2, PT, R12, 1.175494350822287508e-38, PT ;  /* 0x008000000c00780b */ /* 0x000fc40003f4e000 */
[C---:B--2---:R-:W-:Y:S02]  /*0210*/  FSETP.GT.AND P1, PT, R13.reuse, 8.50705917302346158658e+37, PT ;  /* 0x7e8000000d00780b */ /* 0x044fe40003f24000 */
[----:B------:R-:W-:-:S07]  /*0220*/  FSETP.GEU.AND P3, PT, R13, 1.175494350822287508e-38, PT ;  /* 0x008000000d00780b */ /* 0x000fce0003f6e000 */
[----:B------:R-:W-:Y:S01]  /*0230*/  @P0 FMUL R12, R12, 0.25 ;  /* 0x3e8000000c0c0820 */ /* 0x000fe20000400000 */
[----:B------:R-:W-:-:S03]  /*0240*/  HFMA2.MMA R2, -RZ, RZ, 1.625, 0 ;  /* 0x3e800000ff027435 */ /* 0x000fc600000001ff */
[----:B------:R-:W-:Y:S01]  /*0250*/  @!P2 FMUL R12, R12, 16777216 ;  /* 0x4b8000000c0ca820 */ /* 0x000fe20000400000 */
[----:B------:R-:W-:-:S04]  /*0260*/  @P1 FMUL R13, R13, 0.25 ;  /* 0x3e8000000d0d1820 */ /* 0x000fc80000400000 */
[----:B------:R-:W-:Y:S01]  /*0270*/  @!P3 FMUL R13, R13, 16777216 ;  /* 0x4b8000000d0db820 */ /* 0x000fe20000400000 */
[----:B------:R-:W1:Y:S01]  /*0280*/  MUFU.RCP R12, R12 ;  /* 0x0000000c000c7308 */ /* 0x000e620000001000 */
[----:B------:R-:W-:-:S07]  /*0290*/  FSEL R3, R2, 1, P0 ;  /* 0x3f80000002037808 */ /* 0x000fce0000000000 */
[----:B------:R-:W2:Y:S01]  /*02a0*/  MUFU.RCP R13, R13 ;  /* 0x0000000d000d7308 */ /* 0x000ea20000001000 */
[----:B------:R-:W-:Y:S01]  /*02b0*/  FSEL R2, R2, 1, P1 ;  /* 0x3f80000002027808 */ /* 0x000fe20000800000 */
[----:B------:R-:W-:Y:S01]  /*02c0*/  @!P2 FMUL R3, R3, 16777216 ;  /* 0x4b8000000303a820 */ /* 0x000fe20000400000 */
[----:B---3--:R-:W-:-:S03]  /*02d0*/  FADD R5, R5, -R7 ;  /* 0x8000000705057221 */ /* 0x008fc60000000000 */
[----:B------:R-:W-:Y:S01]  /*02e0*/  @!P3 FMUL R2, R2, 16777216 ;  /* 0x4b8000000202b820 */ /* 0x000fe20000400000 */
[----:B------:R-:W-:Y:S01]  /*02f0*/  FADD R4, R4, -R6 ;  /* 0x8000000604047221 */ /* 0x000fe20000000000 */
[----:B-1----:R-:W-:Y:S02]  /*0300*/  FMUL R7, R12, R3 ;  /* 0x000000030c077220 */ /* 0x002fe40000400000 */
[----:B--2---:R-:W-:Y:S02]  /*0310*/  FMUL R6, R13, R2 ;  /* 0x000000020d067220 */ /* 0x004fe40000400000 */
[----:B------:R-:W1:Y:S01]  /*0320*/  LDC.64 R2, c[0x0][0x210] ;  /* 0x00008400ff027b82 */ /* 0x000e620000000a00 */
[----:B------:R-:W-:Y:S01]  /*0330*/  FMUL R7, R4, R7 ;  /* 0x0000000704077220 */ /* 0x000fe20000400000 */
[----:B------:R-:W-:-:S03]  /*0340*/  FMUL R6, R5, R6 ;  /* 0x0000000605067220 */ /* 0x000fc60000400000 */
[----:B----4-:R-:W-:Y:S01]  /*0350*/  FFMA R8, R8, R7, R10 ;  /* 0x0000000708087223 */ /* 0x010fe2000000000a */
[----:B------:R-:W-:-:S04]  /*0360*/  FFMA R9, R9, R6, R11 ;  /* 0x0000000609097223 */ /* 0x000fc8000000000b */
[----:B------:R-:W-:Y:S02]  /*0370*/  FSETP.GT.AND P0, PT, R8, RZ, PT ;  /* 0x000000ff0800720b */ /* 0x000fe40003f04000 */
[----:B------:R-:W-:-:S11]  /*0380*/  FSETP.GT.AND P1, PT, R9, RZ, PT ;  /* 0x000000ff0900720b */ /* 0x000fd60003f24000 */
[----:B------:R-:W-:Y:S01]  /*0390*/  @!P0 FMUL R8, R8, 0.10000000149011611938 ;  /* 0x3dcccccd08088820 */ /* 0x000fe20000400000 */
[----:B-1----:R-:W-:-:S04]  /*03a0*/  IMAD.WIDE R2, R0, 0x4, R2 ;  /* 0x0000000400027825 */ /* 0x002fc800078e0202 */
[----:B------:R-:W-:-:S05]  /*03b0*/  @!P1 FMUL R9, R9, 0.10000000149011611938 ;  /* 0x3dcccccd09099820 */ /* 0x000fca0000400000 */
[----:B------:R-:W-:Y:S01]  /*03c0*/  STG.E.64 desc[UR4][R2.64], R8 ;  /* 0x0000000802007986 */ /* 0x000fe2000c101b04 */
[----:B------:R-:W-:Y:S05]  /*03d0*/  EXIT ;  /* 0x000000000000794d */ /* 0x000fea0003800000 */
.L_x_0:
[----:B------:R-:W-:-:S00]  /*03e0*/  BRA `(.L_x_0) ;  /* 0xfffffffc00fc7947 */ /* 0x000fc0000383ffff */
[----:B------:R-:W-:-:S00]  /*03f0*/  NOP ;  /* 0x0000000000007918 */ /* 0x000fc00000000000 */
        /* <DEDUP_REMOVED lines=8> */
.L_x_1:


//--------------------- .nv.global.init           --------------------------
	.section	.nv.global.init,"aw",@progbits
.nv.global.init:
	.type		_$_str,@object
	.size		_$_str,(_$_str_$_2 - _$_str)
_$_str:
        /*0000*/ 	.byte	0x5f, 0x5f, 0x43, 0x55, 0x44, 0x41, 0x5f, 0x46, 0x54, 0x5a, 0x00
	.type		_$_str_$_2,@object
	.size		_$_str_$_2,(.L_1 - _$_str_$_2)
_$_str_$_2:
        /*000b*/ 	.byte	0x5f, 0x5f, 0x43, 0x55, 0x44, 0x41, 0x5f, 0x50, 0x52, 0x45, 0x43, 0x5f, 0x53, 0x51, 0x52, 0x54
        /*001b*/ 	.byte	0x00
.L_1:


//--------------------- .nv.constant0.triton_poi_fused__native_batch_norm_legit_no_training_leaky_relu_37 --------------------------
	.section	.nv.constant0.triton_poi_fused__native_batch_norm_legit_no_training_leaky_relu_37,"a",@progbits
	.sectionflags	@""
	.align	4
.nv.constant0.triton_poi_fused__native_batch_norm_legit_no_training_leaky_relu_37:
	.zero		580
